	.headerflags	@"EF_CUDA_TEXMODE_UNIFIED EF_CUDA_64BIT_ADDRESS EF_CUDA_SM80 EF_CUDA_VIRTUAL_SM(EF_CUDA_SM80)"
	.elftype	@"ET_EXEC"


//--------------------- .nv.info                  --------------------------
	.section	.nv.info,"",@"SHT_CUDA_INFO"
	.align	4


	//----- nvinfo : EIATTR_REGCOUNT
	.align		4
        /*0000*/ 	.byte	0x04, 0x2f
        /*0002*/ 	.short	(.L_1 - .L_0)
	.align		4
.L_0:
        /*0004*/ 	.word	index@(kernel)
        /*0008*/ 	.word	0x00000008


	//----- nvinfo : EIATTR_MIN_STACK_SIZE
	.align		4
.L_1:
        /*000c*/ 	.byte	0x04, 0x12
        /*000e*/ 	.short	(.L_3 - .L_2)
	.align		4
.L_2:
        /*0010*/ 	.word	index@(kernel)
        /*0014*/ 	.word	0x00000000


	//----- nvinfo : EIATTR_FRAME_SIZE
	.align		4
.L_3:
        /*0018*/ 	.byte	0x04, 0x11
        /*001a*/ 	.short	(.L_5 - .L_4)
	.align		4
.L_4:
        /*001c*/ 	.word	index@(kernel)
        /*0020*/ 	.word	0x00000000


	//----- nvinfo : EIATTR_MIN_STACK_SIZE
	.align		4
.L_5:
        /*0024*/ 	.byte	0x04, 0x12
        /*0026*/ 	.short	(.L_7 - .L_6)
	.align		4
.L_6:
        /*0028*/ 	.word	index@(kernel)
        /*002c*/ 	.word	0x00000000
.L_7:


//--------------------- .nv.info.kernel           --------------------------
	.section	.nv.info.kernel,"",@"SHT_CUDA_INFO"
	.sectionflags	@""
	.align	4


	//----- nvinfo : EIATTR_CUDA_API_VERSION
	.align		4
        /*0000*/ 	.byte	0x04, 0x37
        /*0002*/ 	.short	(.L_9 - .L_8)
.L_8:
        /*0004*/ 	.word	0x0000007c


	//----- nvinfo : EIATTR_SW2861232_WAR
	.align		4
.L_9:
        /*0008*/ 	.byte	0x01, 0x35
	.zero		2


	//----- nvinfo : EIATTR_PARAM_CBANK
	.align		4
        /*000c*/ 	.byte	0x04, 0x0a
        /*000e*/ 	.short	(.L_11 - .L_10)
	.align		4
.L_10:
        /*0010*/ 	.word	index@(.nv.constant0.kernel)
        /*0014*/ 	.short	0x0160
        /*0016*/ 	.short	0x0008


	//----- nvinfo : EIATTR_CBANK_PARAM_SIZE
	.align		4
.L_11:
        /*0018*/ 	.byte	0x03, 0x19
        /*001a*/ 	.short	0x0008


	//----- nvinfo : EIATTR_KPARAM_INFO
	.align		4
        /*001c*/ 	.byte	0x04, 0x17
        /*001e*/ 	.short	(.L_13 - .L_12)
.L_12:
        /*0020*/ 	.word	0x00000000
        /*0024*/ 	.short	0x0000
        /*0026*/ 	.short	0x0000
        /*0028*/ 	.byte	0x00, 0xf0, 0x21, 0x00


	//----- nvinfo : EIATTR_MAXREG_COUNT
	.align		4
.L_13:
        /*002c*/ 	.byte	0x03, 0x1b
        /*002e*/ 	.short	0x00ff


	//----- nvinfo : EIATTR_EXIT_INSTR_OFFSETS
	.align		4
        /*0030*/ 	.byte	0x04, 0x1c
        /*0032*/ 	.short	(.L_15 - .L_14)


	//   ....[0]....
.L_14:
        /*0034*/ 	.word	0x00000030


	//   ....[1]....
        /*0038*/ 	.word	0x00000090


	//----- nvinfo : EIATTR_MAX_THREADS
	.align		4
.L_15:
        /*003c*/ 	.byte	0x04, 0x05
        /*003e*/ 	.short	(.L_17 - .L_16)
.L_16:
        /*0040*/ 	.word	0x00000080
        /*0044*/ 	.word	0x00000001
        /*0048*/ 	.word	0x00000001
.L_17:


//--------------------- .nv.callgraph             --------------------------
	.section	.nv.callgraph,"",@"SHT_CUDA_CALLGRAPH"
	.align	4
	.sectionentsize	8
	.align		4
        /*0000*/ 	.word	0x00000000
	.align		4
        /*0004*/ 	.word	0xffffffff
	.align		4
        /*0008*/ 	.word	0x00000000
	.align		4
        /*000c*/ 	.word	0xfffffffe
	.align		4
        /*0010*/ 	.word	0x00000000
	.align		4
        /*0014*/ 	.word	0xfffffffd
	.align		4
        /*0018*/ 	.word	0x00000000
	.align		4
        /*001c*/ 	.word	0xfffffffc


//--------------------- .nv.rel.action            --------------------------
	.section	.nv.rel.action,"",@"SHT_CUDA_RELOCINFO"
	.align	8
	.sectionentsize	8
        /*0000*/ 	.byte	0x73, 0x00, 0x00, 0x00, 0x00, 0x00, 0x00, 0x00, 0x00, 0x00, 0x00, 0x11, 0x25, 0x00, 0x05, 0x36


//--------------------- .nv.constant0.kernel      --------------------------
	.section	.nv.constant0.kernel,"a",@progbits
	.sectionflags	@""
	.align	4
.nv.constant0.kernel:
	.zero		360


//--------------------- .text.kernel              --------------------------
	.section	.text.kernel,"ax",@progbits
	.sectioninfo	@"SHI_REGISTERS=8"
	.align	128
        .global         kernel
        .type           kernel,@function
        .size           kernel,(.L_x_1 - kernel)
        .other          kernel,@"STO_CUDA_ENTRY STV_DEFAULT"
kernel:
.text.kernel:
[----:B------:R-:W-:Y:S02]  /*0000*/  IMAD.MOV.U32 R1, RZ, RZ, c[0x0][0x28] ;  /* 0x00000a00ff017624 */ /* 0x000fe400078e00ff */
[----:B------:R-:W0:Y:S02]  /*0010*/  S2R R0, SR_TID.X ;  /* 0x0000000000007919 */ /* 0x000e240000002100 */
[----:B0-----:R-:W-:-:S13]  /*0020*/  ISETP.NE.AND P0, PT, R0, RZ, PT ;  /* 0x000000ff0000720c */ /* 0x001fda0003f05270 */
[----:B------:R-:W-:Y:S05]  /*0030*/  @P0 EXIT ;  /* 0x000000000000094d */ /* 0x000fea0003800000 */
[----:B------:R-:W-:Y:S01]  /*0040*/  IMAD.MOV.U32 R5, RZ, RZ, 0x1 ;  /* 0x00000001ff057424 */ /* 0x000fe200078e00ff */
[----:B------:R-:W-:Y:S01]  /*0050*/  MOV R2, c[0x0][0x160] ;  /* 0x0000580000027a02 */ /* 0x000fe20000000f00 */
[----:B------:R-:W-:Y:S01]  /*0060*/  ULDC.64 UR4, c[0x0][0x118] ;  /* 0x0000460000047ab9 */ /* 0x000fe20000000a00 */
[----:B------:R-:W-:-:S05]  /*0070*/  MOV R3, c[0x0][0x164] ;  /* 0x0000590000037a02 */ /* 0x000fca0000000f00 */
[----:B------:R-:W-:Y:S01]  /*0080*/  STG.E [R2.64], R5 ;  /* 0x0000000502007986 */ /* 0x000fe2000c101904 */
[----:B------:R-:W-:Y:S05]  /*0090*/  EXIT ;  /* 0x000000000000794d */ /* 0x000fea0003800000 */
.L_x_0:
[----:B------:R-:W-:-:S00]  /*00a0*/  BRA `(.L_x_0) ;  /* 0xfffffff000007947 */ /* 0x000fc0000383ffff */
[----:B------:R-:W-:-:S00]  /*00b0*/  NOP ;  /* 0x0000000000007918 */ /* 0x000fc00000000000 */
        /* <DEDUP_REMOVED lines=12> */
.L_x_1:
